//
// Generated by NVIDIA NVVM Compiler
//
// Compiler Build ID: CL-36424714
// Cuda compilation tools, release 13.0, V13.0.88
// Based on NVVM 20.0.0
//

.version 9.0
.target sm_100
.address_size 64

	// .globl	_Z15printThreadInfov
.extern .func  (.param .b32 func_retval0) vprintf
(
	.param .b64 vprintf_param_0,
	.param .b64 vprintf_param_1
)
;
.global .align 1 .b8 $str[57] = {66, 108, 111, 99, 107, 32, 37, 100, 32, 124, 32, 84, 104, 114, 101, 97, 100, 32, 37, 50, 100, 32, 124, 32, 71, 108, 111, 98, 97, 108, 32, 37, 51, 100, 32, 124, 32, 87, 97, 114, 112, 32, 37, 100, 32, 124, 32, 76, 97, 110, 101, 32, 37, 50, 100, 10};

.visible .entry _Z15printThreadInfov()
{
	.local .align 8 .b8 	__local_depot0[24];
	.reg .b64 	%SP;
	.reg .b64 	%SPL;
	.reg .pred 	%p<2>;
	.reg .b32 	%r<13>;
	.reg .b64 	%rd<5>;

	mov.u64 	%SPL, __local_depot0;
	cvta.local.u64 	%SP, %SPL;
	mov.u32 	%r1, %ctaid.x;
	mov.u32 	%r4, %ntid.x;
	mov.u32 	%r2, %tid.x;
	mad.lo.s32 	%r3, %r1, %r4, %r2;
	setp.gt.s32 	%p1, %r3, 63;
	@%p1 bra 	$L__BB0_2;
	add.u64 	%rd1, %SP, 0;
	add.u64 	%rd2, %SPL, 0;
	shr.s32 	%r5, %r3, 31;
	shr.u32 	%r6, %r5, 27;
	add.s32 	%r7, %r3, %r6;
	and.b32  	%r8, %r7, -32;
	sub.s32 	%r9, %r3, %r8;
	shr.s32 	%r10, %r7, 5;
	st.local.v2.u32 	[%rd2], {%r1, %r2};
	st.local.v2.u32 	[%rd2+8], {%r3, %r10};
	st.local.u32 	[%rd2+16], %r9;
	mov.u64 	%rd3, $str;
	cvta.global.u64 	%rd4, %rd3;
	{ // callseq 0, 0
	.param .b64 param0;
	st.param.b64 	[param0], %rd4;
	.param .b64 param1;
	st.param.b64 	[param1], %rd1;
	.param .b32 retval0;
	call.uni (retval0), 
	vprintf, 
	(
	param0, 
	param1
	);
	ld.param.b32 	%r11, [retval0];
	} // callseq 0
$L__BB0_2:
	ret;

}
	// .globl	_Z16sequentialAccessPiS_i
.visible .entry _Z16sequentialAccessPiS_i(
	.param .u64 .ptr .align 1 _Z16sequentialAccessPiS_i_param_0,
	.param .u64 .ptr .align 1 _Z16sequentialAccessPiS_i_param_1,
	.param .u32 _Z16sequentialAccessPiS_i_param_2
)
{
	.reg .pred 	%p<2>;
	.reg .b32 	%r<8>;
	.reg .b64 	%rd<8>;

	ld.param.u64 	%rd1, [_Z16sequentialAccessPiS_i_param_0];
	ld.param.u64 	%rd2, [_Z16sequentialAccessPiS_i_param_1];
	ld.param.u32 	%r2, [_Z16sequentialAccessPiS_i_param_2];
	mov.u32 	%r3, %ctaid.x;
	mov.u32 	%r4, %ntid.x;
	mov.u32 	%r5, %tid.x;
	mad.lo.s32 	%r1, %r3, %r4, %r5;
	setp.ge.s32 	%p1, %r1, %r2;
	@%p1 bra 	$L__BB1_2;
	cvta.to.global.u64 	%rd3, %rd1;
	cvta.to.global.u64 	%rd4, %rd2;
	mul.wide.s32 	%rd5, %r1, 4;
	add.s64 	%rd6, %rd3, %rd5;
	ld.global.u32 	%r6, [%rd6];
	shl.b32 	%r7, %r6, 1;
	add.s64 	%rd7, %rd4, %rd5;
	st.global.u32 	[%rd7], %r7;
$L__BB1_2:
	ret;

}
	// .globl	_Z13stridedAccessPiS_i
.visible .entry _Z13stridedAccessPiS_i(
	.param .u64 .ptr .align 1 _Z13stridedAccessPiS_i_param_0,
	.param .u64 .ptr .align 1 _Z13stridedAccessPiS_i_param_1,
	.param .u32 _Z13stridedAccessPiS_i_param_2
)
{
	.reg .pred 	%p<2>;
	.reg .b32 	%r<9>;
	.reg .b64 	%rd<8>;

	ld.param.u64 	%rd1, [_Z13stridedAccessPiS_i_param_0];
	ld.param.u64 	%rd2, [_Z13stridedAccessPiS_i_param_1];
	ld.param.u32 	%r2, [_Z13stridedAccessPiS_i_param_2];
	mov.u32 	%r3, %ctaid.x;
	mov.u32 	%r4, %ntid.x;
	mov.u32 	%r5, %tid.x;
	mad.lo.s32 	%r6, %r3, %r4, %r5;
	shl.b32 	%r1, %r6, 5;
	setp.ge.s32 	%p1, %r1, %r2;
	@%p1 bra 	$L__BB2_2;
	cvta.to.global.u64 	%rd3, %rd1;
	cvta.to.global.u64 	%rd4, %rd2;
	mul.wide.s32 	%rd5, %r1, 4;
	add.s64 	%rd6, %rd3, %rd5;
	ld.global.u32 	%r7, [%rd6];
	shl.b32 	%r8, %r7, 1;
	add.s64 	%rd7, %rd4, %rd5;
	st.global.u32 	[%rd7], %r8;
$L__BB2_2:
	ret;

}


// ===== COMPILED SASS (sm_100) =====

	.target	sm_100

	.elftype	@"ET_EXEC"


//--------------------- .note.nv.tkinfo           --------------------------
	.section	.note.nv.tkinfo,"",@"SHT_NOTE"
	.sectionflags	@"SHF_NOTE_NV_TKINFO"
	.tkinfo
        /*0018*/ 	.word	0x00000002
        /*0030*/ 	.string	""
        /*0030*/ 	.string	"ptxas"
        /*0030*/ 	.string	"Cuda compilation tools, release 13.0, V13.0.88"
        /*0030*/ 	.string	"Build cuda_13.0.r13.0/compiler.36424714_0"
        /*0030*/ 	.string	"-arch sm_100 -m 64 "



//--------------------- .note.nv.cuinfo           --------------------------
	.section	.note.nv.cuinfo,"",@"SHT_NOTE"
	.sectionflags	@"SHF_NOTE_NV_CUINFO"
        /*0018*/ 	.short	0x0002
        /*001a*/ 	.short	0x0064
        /*001c*/ 	.short	0x0082
	.zero		2


//--------------------- .nv.info                  --------------------------
	.section	.nv.info,"",@"SHT_CUDA_INFO"
	.align	4


	//----- nvinfo : EIATTR_REGCOUNT
	.align		4
        /*0000*/ 	.byte	0x04, 0x2f
        /*0002*/ 	.short	(.L_2 - .L_1)
	.align		4
.L_1:
        /*0004*/ 	.word	index@(_Z15printThreadInfov)
        /*0008*/ 	.word	0x00000018


	//----- nvinfo : EIATTR_FRAME_SIZE
	.align		4
.L_2:
        /*000c*/ 	.byte	0x04, 0x11
        /*000e*/ 	.short	(.L_4 - .L_3)
	.align		4
.L_3:
        /*0010*/ 	.word	index@(_Z15printThreadInfov)
        /*0014*/ 	.word	0x00000018


	//----- nvinfo : EIATTR_REGCOUNT
	.align		4
.L_4:
        /*0018*/ 	.byte	0x04, 0x2f
        /*001a*/ 	.short	(.L_6 - .L_5)
	.align		4
.L_5:
        /*001c*/ 	.word	index@(_Z16sequentialAccessPiS_i)
        /*0020*/ 	.word	0x0000000a


	//----- nvinfo : EIATTR_FRAME_SIZE
	.align		4
.L_6:
        /*0024*/ 	.byte	0x04, 0x11
        /*0026*/ 	.short	(.L_8 - .L_7)
	.align		4
.L_7:
        /*0028*/ 	.word	index@(_Z16sequentialAccessPiS_i)
        /*002c*/ 	.word	0x00000000


	//----- nvinfo : EIATTR_REGCOUNT
	.align		4
.L_8:
        /*0030*/ 	.byte	0x04, 0x2f
        /*0032*/ 	.short	(.L_10 - .L_9)
	.align		4
.L_9:
        /*0034*/ 	.word	index@(_Z13stridedAccessPiS_i)
        /*0038*/ 	.word	0x0000000a


	//----- nvinfo : EIATTR_FRAME_SIZE
	.align		4
.L_10:
        /*003c*/ 	.byte	0x04, 0x11
        /*003e*/ 	.short	(.L_12 - .L_11)
	.align		4
.L_11:
        /*0040*/ 	.word	index@(_Z13stridedAccessPiS_i)
        /*0044*/ 	.word	0x00000000


	//----- nvinfo : EIATTR_MIN_STACK_SIZE
	.align		4
.L_12:
        /*0048*/ 	.byte	0x04, 0x12
        /*004a*/ 	.short	(.L_14 - .L_13)
	.align		4
.L_13:
        /*004c*/ 	.word	index@(_Z13stridedAccessPiS_i)
        /*0050*/ 	.word	0x00000000


	//----- nvinfo : EIATTR_MIN_STACK_SIZE
	.align		4
.L_14:
        /*0054*/ 	.byte	0x04, 0x12
        /*0056*/ 	.short	(.L_16 - .L_15)
	.align		4
.L_15:
        /*0058*/ 	.word	index@(_Z16sequentialAccessPiS_i)
        /*005c*/ 	.word	0x00000000


	//----- nvinfo : EIATTR_MIN_STACK_SIZE
	.align		4
.L_16:
        /*0060*/ 	.byte	0x04, 0x12
        /*0062*/ 	.short	(.L_18 - .L_17)
	.align		4
.L_17:
        /*0064*/ 	.word	index@(_Z15printThreadInfov)
        /*0068*/ 	.word	0x00000018
.L_18:


//--------------------- .nv.compat                --------------------------
	.section	.nv.compat,"",@"SHT_CUDA_COMPAT_INFO"
	.align	4
        /*0000*/ 	.byte	0x02, 0x09, 0x00, 0x00, 0x02, 0x02, 0x01, 0x00, 0x02, 0x05, 0x05, 0x00, 0x03, 0x07, 0x01, 0x01
        /*0010*/ 	.byte	0x02, 0x03, 0x00, 0x00, 0x02, 0x06, 0x01, 0x00, 0x04, 0x0b, 0x08, 0x00, 0x09, 0x00, 0x00, 0x00
        /*0020*/ 	.byte	0x00, 0x00, 0x00, 0x00


//--------------------- .nv.info._Z13stridedAccessPiS_i --------------------------
	.section	.nv.info._Z13stridedAccessPiS_i,"",@"SHT_CUDA_INFO"
	.sectionflags	@""
	.align	4


	//----- nvinfo : EIATTR_CUDA_API_VERSION
	.align		4
        /*0000*/ 	.byte	0x04, 0x37
        /*0002*/ 	.short	(.L_20 - .L_19)
.L_19:
        /*0004*/ 	.word	0x00000082


	//----- nvinfo : EIATTR_KPARAM_INFO
	.align		4
.L_20:
        /*0008*/ 	.byte	0x04, 0x17
        /*000a*/ 	.short	(.L_22 - .L_21)
.L_21:
        /*000c*/ 	.word	0x00000000
        /*0010*/ 	.short	0x0002
        /*0012*/ 	.short	0x0010
        /*0014*/ 	.byte	0x00, 0xf0, 0x11, 0x00


	//----- nvinfo : EIATTR_KPARAM_INFO
	.align		4
.L_22:
        /*0018*/ 	.byte	0x04, 0x17
        /*001a*/ 	.short	(.L_24 - .L_23)
.L_23:
        /*001c*/ 	.word	0x00000000
        /*0020*/ 	.short	0x0001
        /*0022*/ 	.short	0x0008
        /*0024*/ 	.byte	0x00, 0xf5, 0x21, 0x00


	//----- nvinfo : EIATTR_KPARAM_INFO
	.align		4
.L_24:
        /*0028*/ 	.byte	0x04, 0x17
        /*002a*/ 	.short	(.L_26 - .L_25)
.L_25:
        /*002c*/ 	.word	0x00000000
        /*0030*/ 	.short	0x0000
        /*0032*/ 	.short	0x0000
        /*0034*/ 	.byte	0x00, 0xf5, 0x21, 0x00


	//----- nvinfo : EIATTR_SPARSE_MMA_MASK
	.align		4
.L_26:
        /*0038*/ 	.byte	0x03, 0x50
        /*003a*/ 	.short	0x0000


	//----- nvinfo : EIATTR_MAXREG_COUNT
	.align		4
        /*003c*/ 	.byte	0x03, 0x1b
        /*003e*/ 	.short	0x00ff


	//----- nvinfo : EIATTR_MERCURY_ISA_VERSION
	.align		4
        /*0040*/ 	.byte	0x03, 0x5f
        /*0042*/ 	.short	0x0101


	//----- nvinfo : EIATTR_VRC_CTA_INIT_COUNT
	.align		4
        /*0044*/ 	.byte	0x02, 0x4a
	.zero		1
	.zero		1


	//----- nvinfo : EIATTR_EXIT_INSTR_OFFSETS
	.align		4
        /*0048*/ 	.byte	0x04, 0x1c
        /*004a*/ 	.short	(.L_28 - .L_27)


	//   ....[0]....
.L_27:
        /*004c*/ 	.word	0x00000080


	//   ....[1]....
        /*0050*/ 	.word	0x00000110


	//----- nvinfo : EIATTR_CBANK_PARAM_SIZE
	.align		4
.L_28:
        /*0054*/ 	.byte	0x03, 0x19
        /*0056*/ 	.short	0x0014


	//----- nvinfo : EIATTR_PARAM_CBANK
	.align		4
        /*0058*/ 	.byte	0x04, 0x0a
        /*005a*/ 	.short	(.L_30 - .L_29)
	.align		4
.L_29:
        /*005c*/ 	.word	index@(.nv.constant0._Z13stridedAccessPiS_i)
        /*0060*/ 	.short	0x0380
        /*0062*/ 	.short	0x0014


	//----- nvinfo : EIATTR_SW_WAR
	.align		4
.L_30:
        /*0064*/ 	.byte	0x04, 0x36
        /*0066*/ 	.short	(.L_32 - .L_31)
.L_31:
        /*0068*/ 	.word	0x00000008
.L_32:


//--------------------- .nv.info._Z16sequentialAccessPiS_i --------------------------
	.section	.nv.info._Z16sequentialAccessPiS_i,"",@"SHT_CUDA_INFO"
	.sectionflags	@""
	.align	4


	//----- nvinfo : EIATTR_CUDA_API_VERSION
	.align		4
        /*0000*/ 	.byte	0x04, 0x37
        /*0002*/ 	.short	(.L_34 - .L_33)
.L_33:
        /*0004*/ 	.word	0x00000082


	//----- nvinfo : EIATTR_KPARAM_INFO
	.align		4
.L_34:
        /*0008*/ 	.byte	0x04, 0x17
        /*000a*/ 	.short	(.L_36 - .L_35)
.L_35:
        /*000c*/ 	.word	0x00000000
        /*0010*/ 	.short	0x0002
        /*0012*/ 	.short	0x0010
        /*0014*/ 	.byte	0x00, 0xf0, 0x11, 0x00


	//----- nvinfo : EIATTR_KPARAM_INFO
	.align		4
.L_36:
        /*0018*/ 	.byte	0x04, 0x17
        /*001a*/ 	.short	(.L_38 - .L_37)
.L_37:
        /*001c*/ 	.word	0x00000000
        /*0020*/ 	.short	0x0001
        /*0022*/ 	.short	0x0008
        /*0024*/ 	.byte	0x00, 0xf5, 0x21, 0x00


	//----- nvinfo : EIATTR_KPARAM_INFO
	.align		4
.L_38:
        /*0028*/ 	.byte	0x04, 0x17
        /*002a*/ 	.short	(.L_40 - .L_39)
.L_39:
        /*002c*/ 	.word	0x00000000
        /*0030*/ 	.short	0x0000
        /*0032*/ 	.short	0x0000
        /*0034*/ 	.byte	0x00, 0xf5, 0x21, 0x00


	//----- nvinfo : EIATTR_SPARSE_MMA_MASK
	.align		4
.L_40:
        /*0038*/ 	.byte	0x03, 0x50
        /*003a*/ 	.short	0x0000


	//----- nvinfo : EIATTR_MAXREG_COUNT
	.align		4
        /*003c*/ 	.byte	0x03, 0x1b
        /*003e*/ 	.short	0x00ff


	//----- nvinfo : EIATTR_MERCURY_ISA_VERSION
	.align		4
        /*0040*/ 	.byte	0x03, 0x5f
        /*0042*/ 	.short	0x0101


	//----- nvinfo : EIATTR_VRC_CTA_INIT_COUNT
	.align		4
        /*0044*/ 	.byte	0x02, 0x4a
	.zero		1
	.zero		1


	//----- nvinfo : EIATTR_EXIT_INSTR_OFFSETS
	.align		4
        /*0048*/ 	.byte	0x04, 0x1c
        /*004a*/ 	.short	(.L_42 - .L_41)


	//   ....[0]....
.L_41:
        /*004c*/ 	.word	0x00000070


	//   ....[1]....
        /*0050*/ 	.word	0x00000100


	//----- nvinfo : EIATTR_CBANK_PARAM_SIZE
	.align		4
.L_42:
        /*0054*/ 	.byte	0x03, 0x19
        /*0056*/ 	.short	0x0014


	//----- nvinfo : EIATTR_PARAM_CBANK
	.align		4
        /*0058*/ 	.byte	0x04, 0x0a
        /*005a*/ 	.short	(.L_44 - .L_43)
	.align		4
.L_43:
        /*005c*/ 	.word	index@(.nv.constant0._Z16sequentialAccessPiS_i)
        /*0060*/ 	.short	0x0380
        /*0062*/ 	.short	0x0014


	//----- nvinfo : EIATTR_SW_WAR
	.align		4
.L_44:
        /*0064*/ 	.byte	0x04, 0x36
        /*0066*/ 	.short	(.L_46 - .L_45)
.L_45:
        /*0068*/ 	.word	0x00000008
.L_46:


//--------------------- .nv.info._Z15printThreadInfov --------------------------
	.section	.nv.info._Z15printThreadInfov,"",@"SHT_CUDA_INFO"
	.sectionflags	@""
	.align	4


	//----- nvinfo : EIATTR_CUDA_API_VERSION
	.align		4
        /*0000*/ 	.byte	0x04, 0x37
        /*0002*/ 	.short	(.L_48 - .L_47)
.L_47:
        /*0004*/ 	.word	0x00000082


	//----- nvinfo : EIATTR_SPARSE_MMA_MASK
	.align		4
.L_48:
        /*0008*/ 	.byte	0x03, 0x50
        /*000a*/ 	.short	0x0000


	//----- nvinfo : EIATTR_MAXREG_COUNT
	.align		4
        /*000c*/ 	.byte	0x03, 0x1b
        /*000e*/ 	.short	0x00ff


	//----- nvinfo : EIATTR_EXTERNS
	.align		4
        /*0010*/ 	.byte	0x04, 0x0f
        /*0012*/ 	.short	(.L_50 - .L_49)


	//   ....[0]....
	.align		4
.L_49:
        /*0014*/ 	.word	index@(vprintf)


	//----- nvinfo : EIATTR_MERCURY_ISA_VERSION
	.align		4
.L_50:
        /*0018*/ 	.byte	0x03, 0x5f
        /*001a*/ 	.short	0x0101


	//----- nvinfo : EIATTR_VRC_CTA_INIT_COUNT
	.align		4
        /*001c*/ 	.byte	0x02, 0x4a
	.zero		1
	.zero		1


	//----- nvinfo : EIATTR_SYSCALL_OFFSETS
	.align		4
        /*0020*/ 	.byte	0x04, 0x46
        /*0022*/ 	.short	(.L_52 - .L_51)


	//   ....[0]....
.L_51:
        /*0024*/ 	.word	0x000001a0


	//----- nvinfo : EIATTR_EXIT_INSTR_OFFSETS
	.align		4
.L_52:
        /*0028*/ 	.byte	0x04, 0x1c
        /*002a*/ 	.short	(.L_54 - .L_53)


	//   ....[0]....
.L_53:
        /*002c*/ 	.word	0x000000b0


	//   ....[1]....
        /*0030*/ 	.word	0x000001b0


	//----- nvinfo : EIATTR_CRS_STACK_SIZE
	.align		4
.L_54:
        /*0034*/ 	.byte	0x04, 0x1e
        /*0036*/ 	.short	(.L_56 - .L_55)
.L_55:
        /*0038*/ 	.word	0x00000000


	//----- nvinfo : EIATTR_SW_WAR
	.align		4
.L_56:
        /*003c*/ 	.byte	0x04, 0x36
        /*003e*/ 	.short	(.L_58 - .L_57)
.L_57:
        /*0040*/ 	.word	0x00000008
.L_58:


//--------------------- .nv.callgraph             --------------------------
	.section	.nv.callgraph,"",@"SHT_CUDA_CALLGRAPH"
	.align	4
	.sectionentsize	8
	.align		4
        /*0000*/ 	.word	0x00000000
	.align		4
        /*0004*/ 	.word	0xffffffff
	.align		4
        /*0008*/ 	.word	index@(_Z15printThreadInfov)
	.align		4
        /*000c*/ 	.word	index@(vprintf)
	.align		4
        /*0010*/ 	.word	0x00000000
	.align		4
        /*0014*/ 	.word	0xfffffffe
	.align		4
        /*0018*/ 	.word	0x00000000
	.align		4
        /*001c*/ 	.word	0xfffffffd
	.align		4
        /*0020*/ 	.word	0x00000000
	.align		4
        /*0024*/ 	.word	0xfffffffc


//--------------------- .nv.constant4             --------------------------
	.section	.nv.constant4,"a",@progbits
	.align	8
	.align		8
.nv.constant4:
        /*0000*/ 	.dword	$str
	.align		8
        /*0008*/ 	.dword	vprintf


//--------------------- .text._Z13stridedAccessPiS_i --------------------------
	.section	.text._Z13stridedAccessPiS_i,"ax",@progbits
	.align	128
        .global         _Z13stridedAccessPiS_i
        .type           _Z13stridedAccessPiS_i,@function
        .size           _Z13stridedAccessPiS_i,(.L_x_4 - _Z13stridedAccessPiS_i)
        .other          _Z13stridedAccessPiS_i,@"STO_CUDA_ENTRY STV_DEFAULT"
_Z13stridedAccessPiS_i:
.text._Z13stridedAccessPiS_i:
[----:B------:R-:W-:Y:S01]  /*0000*/  LDC R1, c[0x0][0x37c] ;  /* 0x0000df00ff017b82 */ /* 0x000fe20000000800 */
[----:B------:R-:W0:Y:S07]  /*0010*/  S2R R3, SR_TID.X ;  /* 0x0000000000037919 */ /* 0x000e2e0000002100 */
[----:B------:R-:W0:Y:S01]  /*0020*/  S2UR UR4, SR_CTAID.X ;  /* 0x00000000000479c3 */ /* 0x000e220000002500 */
[----:B------:R-:W1:Y:S07]  /*0030*/  LDCU UR5, c[0x0][0x390] ;  /* 0x00007200ff0577ac */ /* 0x000e6e0008000800 */
[----:B------:R-:W0:Y:S02]  /*0040*/  LDC R0, c[0x0][0x360] ;  /* 0x0000d800ff007b82 */ /* 0x000e240000000800 */
[----:B0-----:R-:W-:-:S05]  /*0050*/  IMAD R0, R0, UR4, R3 ;  /* 0x0000000400007c24 */ /* 0x001fca000f8e0203 */
[----:B------:R-:W-:-:S04]  /*0060*/  SHF.L.U32 R7, R0, 0x5, RZ ;  /* 0x0000000500077819 */ /* 0x000fc800000006ff */
[----:B-1----:R-:W-:-:S13]  /*0070*/  ISETP.GE.AND P0, PT, R7, UR5, PT ;  /* 0x0000000507007c0c */ /* 0x002fda000bf06270 */
[----:B------:R-:W-:Y:S05]  /*0080*/  @P0 EXIT ;  /* 0x000000000000094d */ /* 0x000fea0003800000 */
[----:B------:R-:W0:Y:S01]  /*0090*/  LDC.64 R2, c[0x0][0x380] ;  /* 0x0000e000ff027b82 */ /* 0x000e220000000a00 */
[----:B------:R-:W1:Y:S07]  /*00a0*/  LDCU.64 UR4, c[0x0][0x358] ;  /* 0x00006b00ff0477ac */ /* 0x000e6e0008000a00 */
[----:B------:R-:W2:Y:S01]  /*00b0*/  LDC.64 R4, c[0x0][0x388] ;  /* 0x0000e200ff047b82 */ /* 0x000ea20000000a00 */
[----:B0-----:R-:W-:-:S06]  /*00c0*/  IMAD.WIDE R2, R7, 0x4, R2 ;  /* 0x0000000407027825 */ /* 0x001fcc00078e0202 */
[----:B-1----:R-:W3:Y:S01]  /*00d0*/  LDG.E R2, desc[UR4][R2.64] ;  /* 0x0000000402027981 */ /* 0x002ee2000c1e1900 */
[----:B--2---:R-:W-:Y:S01]  /*00e0*/  IMAD.WIDE R4, R7, 0x4, R4 ;  /* 0x0000000407047825 */ /* 0x004fe200078e0204 */
[----:B---3--:R-:W-:-:S05]  /*00f0*/  SHF.L.U32 R7, R2, 0x1, RZ ;  /* 0x0000000102077819 */ /* 0x008fca00000006ff */
[----:B------:R-:W-:Y:S01]  /*0100*/  STG.E desc[UR4][R4.64], R7 ;  /* 0x0000000704007986 */ /* 0x000fe2000c101904 */
[----:B------:R-:W-:Y:S05]  /*0110*/  EXIT ;  /* 0x000000000000794d */ /* 0x000fea0003800000 */
.L_x_0:
[----:B------:R-:W-:-:S00]  /*0120*/  BRA `(.L_x_0) ;  /* 0xfffffffc00fc7947 */ /* 0x000fc0000383ffff */
[----:B------:R-:W-:-:S00]  /*0130*/  NOP ;  /* 0x0000000000007918 */ /* 0x000fc00000000000 */
        /* <DEDUP_REMOVED lines=12> */
.L_x_4:


//--------------------- .text._Z16sequentialAccessPiS_i --------------------------
	.section	.text._Z16sequentialAccessPiS_i,"ax",@progbits
	.align	128
        .global         _Z16sequentialAccessPiS_i
        .type           _Z16sequentialAccessPiS_i,@function
        .size           _Z16sequentialAccessPiS_i,(.L_x_5 - _Z16sequentialAccessPiS_i)
        .other          _Z16sequentialAccessPiS_i,@"STO_CUDA_ENTRY STV_DEFAULT"
_Z16sequentialAccessPiS_i:
.text._Z16sequentialAccessPiS_i:
[----:B------:R-:W-:Y:S01]  /*0000*/  LDC R1, c[0x0][0x37c] ;  /* 0x0000df00ff017b82 */ /* 0x000fe20000000800 */
[----:B------:R-:W0:Y:S07]  /*0010*/  S2R R0, SR_TID.X ;  /* 0x0000000000007919 */ /* 0x000e2e0000002100 */
[----:B------:R-:W0:Y:S01]  /*0020*/  S2UR UR4, SR_CTAID.X ;  /* 0x00000000000479c3 */ /* 0x000e220000002500 */
[----:B------:R-:W1:Y:S07]  /*0030*/  LDCU UR5, c[0x0][0x390] ;  /* 0x00007200ff0577ac */ /* 0x000e6e0008000800 */
[----:B------:R-:W0:Y:S02]  /*0040*/  LDC R7, c[0x0][0x360] ;  /* 0x0000d800ff077b82 */ /* 0x000e240000000800 */
[----:B0-----:R-:W-:-:S05]  /*0050*/  IMAD R7, R7, UR4, R0 ;  /* 0x0000000407077c24 */ /* 0x001fca000f8e0200 */
        /* <DEDUP_REMOVED lines=11> */
.L_x_1:
        /* <DEDUP_REMOVED lines=15> */
.L_x_5:


//--------------------- .text._Z15printThreadInfov --------------------------
	.section	.text._Z15printThreadInfov,"ax",@progbits
	.align	128
        .global         _Z15printThreadInfov
        .type           _Z15printThreadInfov,@function
        .size           _Z15printThreadInfov,(.L_x_6 - _Z15printThreadInfov)
        .other          _Z15printThreadInfov,@"STO_CUDA_ENTRY STV_DEFAULT"
_Z15printThreadInfov:
.text._Z15printThreadInfov:
[----:B------:R-:W0:Y:S01]  /*0000*/  LDC R1, c[0x0][0x37c] ;  /* 0x0000df00ff017b82 */ /* 0x000e220000000800 */
[----:B------:R-:W1:Y:S01]  /*0010*/  S2R R10, SR_CTAID.X ;  /* 0x00000000000a7919 */ /* 0x000e620000002500 */
[----:B------:R-:W2:Y:S01]  /*0020*/  LDCU UR5, c[0x0][0x2fc] ;  /* 0x00005f80ff0577ac */ /* 0x000ea20008000800 */
[----:B0-----:R-:W-:Y:S01]  /*0030*/  VIADD R1, R1, 0xffffffe8 ;  /* 0xffffffe801017836 */ /* 0x001fe20000000000 */
[----:B------:R-:W1:Y:S01]  /*0040*/  S2R R11, SR_TID.X ;  /* 0x00000000000b7919 */ /* 0x000e620000002100 */
[----:B------:R-:W1:Y:S01]  /*0050*/  LDCU UR6, c[0x0][0x360] ;  /* 0x00006c00ff0677ac */ /* 0x000e620008000800 */
[----:B------:R-:W0:Y:S02]  /*0060*/  LDCU UR4, c[0x0][0x2f8] ;  /* 0x00005f00ff0477ac */ /* 0x000e240008000800 */
[----:B0-----:R-:W-:-:S05]  /*0070*/  IADD3 R6, P1, PT, R1, UR4, RZ ;  /* 0x0000000401067c10 */ /* 0x001fca000ff3e0ff */
[----:B--2---:R-:W-:Y:S02]  /*0080*/  IMAD.X R7, RZ, RZ, UR5, P1 ;  /* 0x00000005ff077e24 */ /* 0x004fe400088e06ff */
[----:B-1----:R-:W-:-:S05]  /*0090*/  IMAD R2, R10, UR6, R11 ;  /* 0x000000060a027c24 */ /* 0x002fca000f8e020b */
[----:B------:R-:W-:-:S13]  /*00a0*/  ISETP.GT.AND P0, PT, R2, 0x3f, PT ;  /* 0x0000003f0200780c */ /* 0x000fda0003f04270 */
[----:B------:R-:W-:Y:S05]  /*00b0*/  @P0 EXIT ;  /* 0x000000000000094d */ /* 0x000fea0003800000 */
[----:B------:R-:W-:Y:S01]  /*00c0*/  SHF.R.S32.HI R3, RZ, 0x1f, R2 ;  /* 0x0000001fff037819 */ /* 0x000fe20000011402 */
[----:B------:R0:W-:Y:S01]  /*00d0*/  STL.64 [R1], R10 ;  /* 0x0000000a01007387 */ /* 0x0001e20000100a00 */
[----:B------:R-:W-:Y:S01]  /*00e0*/  MOV R8, 0x8 ;  /* 0x0000000800087802 */ /* 0x000fe20000000f00 */
[----:B------:R-:W1:Y:S01]  /*00f0*/  LDCU.64 UR4, c[0x4][URZ] ;  /* 0x01000000ff0477ac */ /* 0x000e620008000a00 */
[----:B------:R-:W-:-:S04]  /*0100*/  LEA.HI R3, R3, R2, RZ, 0x5 ;  /* 0x0000000203037211 */ /* 0x000fc800078f28ff */
[----:B------:R-:W-:Y:S01]  /*0110*/  LOP3.LUT R5, R3, 0xffffffe0, RZ, 0xc0, !PT ;  /* 0xffffffe003057812 */ /* 0x000fe200078ec0ff */
[----:B------:R-:W2:Y:S01]  /*0120*/  LDC.64 R8, c[0x4][R8] ;  /* 0x0100000008087b82 */ /* 0x000ea20000000a00 */
[----:B------:R-:W-:-:S03]  /*0130*/  SHF.R.S32.HI R3, RZ, 0x5, R3 ;  /* 0x00000005ff037819 */ /* 0x000fc60000011403 */
[----:B------:R-:W-:Y:S02]  /*0140*/  IMAD.IADD R0, R2, 0x1, -R5 ;  /* 0x0000000102007824 */ /* 0x000fe400078e0a05 */
[----:B------:R0:W-:Y:S04]  /*0150*/  STL.64 [R1+0x8], R2 ;  /* 0x0000080201007387 */ /* 0x0001e80000100a00 */
[----:B------:R0:W-:Y:S01]  /*0160*/  STL [R1+0x10], R0 ;  /* 0x0000100001007387 */ /* 0x0001e20000100800 */
[----:B-1----:R-:W-:Y:S02]  /*0170*/  IMAD.U32 R4, RZ, RZ, UR4 ;  /* 0x00000004ff047e24 */ /* 0x002fe4000f8e00ff */
[----:B------:R-:W-:-:S07]  /*0180*/  IMAD.U32 R5, RZ, RZ, UR5 ;  /* 0x00000005ff057e24 */ /* 0x000fce000f8e00ff */
[----:B------:R-:W-:-:S07]  /*0190*/  LEPC R20, `(.L_x_2) ;  /* 0x000000001014794e */ /* 0x000fce0000000000 */
[----:B0-2---:R-:W-:Y:S05]  /*01a0*/  CALL.ABS.NOINC R8 ;  /* 0x0000000008007343 */ /* 0x005fea0003c00000 */
.L_x_2:
[----:B------:R-:W-:Y:S05]  /*01b0*/  EXIT ;  /* 0x000000000000794d */ /* 0x000fea0003800000 */
.L_x_3:
        /* <DEDUP_REMOVED lines=12> */
.L_x_6:


//--------------------- .nv.global.init           --------------------------
	.section	.nv.global.init,"aw",@progbits
.nv.global.init:
	.type		$str,@object
	.size		$str,(.L_0 - $str)
$str:
        /*0000*/ 	.byte	0x42, 0x6c, 0x6f, 0x63, 0x6b, 0x20, 0x25, 0x64, 0x20, 0x7c, 0x20, 0x54, 0x68, 0x72, 0x65, 0x61
        /*0010*/ 	.byte	0x64, 0x20, 0x25, 0x32, 0x64, 0x20, 0x7c, 0x20, 0x47, 0x6c, 0x6f, 0x62, 0x61, 0x6c, 0x20, 0x25
        /*0020*/ 	.byte	0x33, 0x64, 0x20, 0x7c, 0x20, 0x57, 0x61, 0x72, 0x70, 0x20, 0x25, 0x64, 0x20, 0x7c, 0x20, 0x4c
        /*0030*/ 	.byte	0x61, 0x6e, 0x65, 0x20, 0x25, 0x32, 0x64, 0x0a, 0x00
.L_0:


//--------------------- .nv.shared.reserved.0     --------------------------
	.section	.nv.shared.reserved.0,"aw",@nobits
	.weak		__nv_reservedSMEM_offset_0_alias
	.size		__nv_reservedSMEM_offset_0_alias, 0, 64
	.other		__nv_reservedSMEM_offset_0_alias,@"STO_CUDA_RESERVED_SHARED STV_DEFAULT"
__nv_reservedSMEM_offset_0_alias:
	.zero		0
	.zero		64


//--------------------- .nv.constant0._Z13stridedAccessPiS_i --------------------------
	.section	.nv.constant0._Z13stridedAccessPiS_i,"a",@progbits
	.sectionflags	@""
	.align	4
.nv.constant0._Z13stridedAccessPiS_i:
	.zero		916


//--------------------- .nv.constant0._Z16sequentialAccessPiS_i --------------------------
	.section	.nv.constant0._Z16sequentialAccessPiS_i,"a",@progbits
	.sectionflags	@""
	.align	4
.nv.constant0._Z16sequentialAccessPiS_i:
	.zero		916


//--------------------- .nv.constant0._Z15printThreadInfov --------------------------
	.section	.nv.constant0._Z15printThreadInfov,"a",@progbits
	.sectionflags	@""
	.align	4
.nv.constant0._Z15printThreadInfov:
	.zero		896


//--------------------- SYMBOLS --------------------------

	.type		.nv.reservedSmem.offset0,@object
	.size		.nv.reservedSmem.offset0,0x4
	.type		vprintf,@function
